	.headerflags	@"EF_CUDA_TEXMODE_UNIFIED EF_CUDA_64BIT_ADDRESS EF_CUDA_ACCELERATORS EF_CUDA_SM90 EF_CUDA_VIRTUAL_SM(EF_CUDA_SM90)"
	.elftype	@"ET_EXEC"


//--------------------- .nv.info                  --------------------------
	.section	.nv.info,"",@"SHT_CUDA_INFO"
	.align	4


	//----- nvinfo : EIATTR_REGCOUNT
	.align		4
        /*0000*/ 	.byte	0x04, 0x2f
        /*0002*/ 	.short	(.L_1 - .L_0)
	.align		4
.L_0:
        /*0004*/ 	.word	index@(triton_poi_fused_clone_0)
        /*0008*/ 	.word	0x0000000e


	//----- nvinfo : EIATTR_MIN_STACK_SIZE
	.align		4
.L_1:
        /*000c*/ 	.byte	0x04, 0x12
        /*000e*/ 	.short	(.L_3 - .L_2)
	.align		4
.L_2:
        /*0010*/ 	.word	index@(triton_poi_fused_clone_0)
        /*0014*/ 	.word	0x00000000


	//----- nvinfo : EIATTR_FRAME_SIZE
	.align		4
.L_3:
        /*0018*/ 	.byte	0x04, 0x11
        /*001a*/ 	.short	(.L_5 - .L_4)
	.align		4
.L_4:
        /*001c*/ 	.word	index@(triton_poi_fused_clone_0)
        /*0020*/ 	.word	0x00000000


	//----- nvinfo : EIATTR_MIN_STACK_SIZE
	.align		4
.L_5:
        /*0024*/ 	.byte	0x04, 0x12
        /*0026*/ 	.short	(.L_7 - .L_6)
	.align		4
.L_6:
        /*0028*/ 	.word	index@(triton_poi_fused_clone_0)
        /*002c*/ 	.word	0x00000000
.L_7:


//--------------------- .nv.info.triton_poi_fused_clone_0 --------------------------
	.section	.nv.info.triton_poi_fused_clone_0,"",@"SHT_CUDA_INFO"
	.sectionflags	@""
	.align	4


	//----- nvinfo : EIATTR_CUDA_API_VERSION
	.align		4
        /*0000*/ 	.byte	0x04, 0x37
        /*0002*/ 	.short	(.L_9 - .L_8)
.L_8:
        /*0004*/ 	.word	0x0000007c


	//----- nvinfo : EIATTR_KPARAM_INFO
	.align		4
.L_9:
        /*0008*/ 	.byte	0x04, 0x17
        /*000a*/ 	.short	(.L_11 - .L_10)
.L_10:
        /*000c*/ 	.word	0x00000000
        /*0010*/ 	.short	0x0003
        /*0012*/ 	.short	0x0014
        /*0014*/ 	.byte	0x00, 0xf0, 0x11, 0x00


	//----- nvinfo : EIATTR_KPARAM_INFO
	.align		4
.L_11:
        /*0018*/ 	.byte	0x04, 0x17
        /*001a*/ 	.short	(.L_13 - .L_12)
.L_12:
        /*001c*/ 	.word	0x00000000
        /*0020*/ 	.short	0x0002
        /*0022*/ 	.short	0x0010
        /*0024*/ 	.byte	0x00, 0xf0, 0x11, 0x00


	//----- nvinfo : EIATTR_KPARAM_INFO
	.align		4
.L_13:
        /*0028*/ 	.byte	0x04, 0x17
        /*002a*/ 	.short	(.L_15 - .L_14)
.L_14:
        /*002c*/ 	.word	0x00000000
        /*0030*/ 	.short	0x0001
        /*0032*/ 	.short	0x0008
        /*0034*/ 	.byte	0x00, 0xf4, 0x21, 0x00


	//----- nvinfo : EIATTR_KPARAM_INFO
	.align		4
.L_15:
        /*0038*/ 	.byte	0x04, 0x17
        /*003a*/ 	.short	(.L_17 - .L_16)
.L_16:
        /*003c*/ 	.word	0x00000000
        /*0040*/ 	.short	0x0000
        /*0042*/ 	.short	0x0000
        /*0044*/ 	.byte	0x00, 0xf4, 0x21, 0x00


	//----- nvinfo : EIATTR_SPARSE_MMA_MASK
	.align		4
.L_17:
        /*0048*/ 	.byte	0x03, 0x50
        /*004a*/ 	.short	0x0000


	//----- nvinfo : EIATTR_MAXREG_COUNT
	.align		4
        /*004c*/ 	.byte	0x03, 0x1b
        /*004e*/ 	.short	0x00ff


	//----- nvinfo : EIATTR_EXIT_INSTR_OFFSETS
	.align		4
        /*0050*/ 	.byte	0x04, 0x1c
        /*0052*/ 	.short	(.L_19 - .L_18)


	//   ....[0]....
.L_18:
        /*0054*/ 	.word	0x00000260


	//   ....[1]....
        /*0058*/ 	.word	0x000002c0


	//----- nvinfo : EIATTR_REQNTID
	.align		4
.L_19:
        /*005c*/ 	.byte	0x04, 0x10
        /*005e*/ 	.short	(.L_21 - .L_20)
.L_20:
        /*0060*/ 	.word	0x00000080
        /*0064*/ 	.word	0x00000001
        /*0068*/ 	.word	0x00000001


	//----- nvinfo : EIATTR_CBANK_PARAM_SIZE
	.align		4
.L_21:
        /*006c*/ 	.byte	0x03, 0x19
        /*006e*/ 	.short	0x0018


	//----- nvinfo : EIATTR_PARAM_CBANK
	.align		4
        /*0070*/ 	.byte	0x04, 0x0a
        /*0072*/ 	.short	(.L_23 - .L_22)
	.align		4
.L_22:
        /*0074*/ 	.word	index@(.nv.constant0.triton_poi_fused_clone_0)
        /*0078*/ 	.short	0x0210
        /*007a*/ 	.short	0x0018


	//----- nvinfo : EIATTR_SW_WAR
	.align		4
.L_23:
        /*007c*/ 	.byte	0x04, 0x36
        /*007e*/ 	.short	(.L_25 - .L_24)
.L_24:
        /*0080*/ 	.word	0x00000008
.L_25:


//--------------------- .nv.callgraph             --------------------------
	.section	.nv.callgraph,"",@"SHT_CUDA_CALLGRAPH"
	.align	4
	.sectionentsize	8
	.align		4
        /*0000*/ 	.word	0x00000000
	.align		4
        /*0004*/ 	.word	0xffffffff
	.align		4
        /*0008*/ 	.word	0x00000000
	.align		4
        /*000c*/ 	.word	0xfffffffe
	.align		4
        /*0010*/ 	.word	0x00000000
	.align		4
        /*0014*/ 	.word	0xfffffffd
	.align		4
        /*0018*/ 	.word	0x00000000
	.align		4
        /*001c*/ 	.word	0xfffffffc


//--------------------- .text.triton_poi_fused_clone_0 --------------------------
	.section	.text.triton_poi_fused_clone_0,"ax",@progbits
	.sectionflags	@"SHF_BARRIERS=1"
	.align	128
        .global         triton_poi_fused_clone_0
        .type           triton_poi_fused_clone_0,@function
        .size           triton_poi_fused_clone_0,(.L_x_1 - triton_poi_fused_clone_0)
        .other          triton_poi_fused_clone_0,@"STO_CUDA_ENTRY STV_DEFAULT"
triton_poi_fused_clone_0:
.text.triton_poi_fused_clone_0:
[----:B------:R-:W0:Y:S02]  /*0000*/  LDC R1, c[0x0][0x28] ;  /* 0x00000a00ff017b82 */ /* 0x000e240000000800 */
[----:B------:R-:W1:Y:S01]  /*0010*/  S2R R11, SR_TID.X ;  /* 0x00000000000b7919 */ /* 0x000e620000002100 */
[----:B------:R-:W2:Y:S01]  /*0020*/  LDC.64 R2, c[0x0][0x210] ;  /* 0x00008400ff027b82 */ /* 0x000ea20000000a00 */
[----:B------:R-:W-:Y:S01]  /*0030*/  ULDC.64 UR6, c[0x0][0x208] ;  /* 0x0000820000067ab9 */ /* 0x000fe20000000a00 */
[----:B------:R-:W3:Y:S01]  /*0040*/  S2R R6, SR_CTAID.X ;  /* 0x0000000000067919 */ /* 0x000ee20000002500 */
[----:B------:R-:W4:Y:S01]  /*0050*/  S2R R0, SR_CTAID.Y ;  /* 0x0000000000007919 */ /* 0x000f220000002600 */
[----:B-1----:R-:W-:Y:S01]  /*0060*/  SHF.R.U32.HI R5, RZ, 0x5, R11 ;  /* 0x00000005ff057819 */ /* 0x002fe2000001160b */
[----:B---3--:R-:W-:-:S03]  /*0070*/  IMAD.SHL.U32 R6, R6, 0x4, RZ ;  /* 0x0000000406067824 */ /* 0x008fc600078e00ff */
[----:B------:R-:W-:Y:S01]  /*0080*/  SGXT.U32 R5, R5, 0x2 ;  /* 0x000000020505781a */ /* 0x000fe20000000000 */
[----:B----4-:R-:W-:-:S03]  /*0090*/  IMAD.SHL.U32 R0, R0, 0x20, RZ ;  /* 0x0000002000007824 */ /* 0x010fc600078e00ff */
[----:B------:R-:W-:Y:S02]  /*00a0*/  LOP3.LUT R7, R6, R5, RZ, 0xfc, !PT ;  /* 0x0000000506077212 */ /* 0x000fe400078efcff */
[----:B------:R-:W-:Y:S02]  /*00b0*/  LOP3.LUT R4, R0, 0x1f, R11, 0xf8, !PT ;  /* 0x0000001f00047812 */ /* 0x000fe400078ef80b */
[----:B------:R-:W-:-:S03]  /*00c0*/  ISETP.GE.AND P0, PT, R7, 0x4, PT ;  /* 0x000000040700780c */ /* 0x000fc60003f06270 */
[----:B------:R-:W-:Y:S01]  /*00d0*/  IMAD R7, R7, 0x40, R4 ;  /* 0x0000004007077824 */ /* 0x000fe200078e0204 */
[----:B------:R-:W-:Y:S01]  /*00e0*/  ISETP.LT.AND P0, PT, R4, 0x40, !P0 ;  /* 0x000000400400780c */ /* 0x000fe20004701270 */
[----:B------:R-:W-:Y:S02]  /*00f0*/  IMAD.MOV.U32 R4, RZ, RZ, RZ ;  /* 0x000000ffff047224 */ /* 0x000fe400078e00ff */
[----:B--2---:R-:W-:-:S10]  /*0100*/  IMAD.WIDE R2, R7, 0x4, R2 ;  /* 0x0000000407027825 */ /* 0x004fd400078e0202 */
[----:B------:R1:W2:Y:S01]  /*0110*/  @P0 LDG.E.EL R4, desc[UR6][R2.64] ;  /* 0x0000000602040981 */ /* 0x0002a2000c2e1900 */
[----:B------:R-:W3:Y:S01]  /*0120*/  S2UR UR5, SR_CgaCtaId ;  /* 0x00000000000579c3 */ /* 0x000ee20000008800 */
[----:B------:R-:W-:Y:S01]  /*0130*/  IMAD.SHL.U32 R8, R11, 0x4, RZ ;  /* 0x000000040b087824 */ /* 0x000fe200078e00ff */
[----:B------:R-:W-:Y:S01]  /*0140*/  SHF.R.U32.HI R7, RZ, 0x2, R11 ;  /* 0x00000002ff077819 */ /* 0x000fe2000001160b */
[----:B------:R-:W-:-:S03]  /*0150*/  UMOV UR4, 0x400 ;  /* 0x0000040000047882 */ /* 0x000fc60000000000 */
[----:B------:R-:W-:Y:S02]  /*0160*/  LOP3.LUT R9, R5, 0x7c, R8, 0xf8, !PT ;  /* 0x0000007c05097812 */ /* 0x000fe400078ef808 */
[----:B------:R-:W-:Y:S02]  /*0170*/  SHF.R.U32.HI R8, RZ, 0x2, R8 ;  /* 0x00000002ff087819 */ /* 0x000fe40000011608 */
[----:B------:R-:W-:Y:S02]  /*0180*/  SGXT.U32 R5, R7, 0x5 ;  /* 0x000000050705781a */ /* 0x000fe40000000000 */
[----:B------:R-:W-:Y:S02]  /*0190*/  LOP3.LUT R7, R6, 0x3, R11, 0xf8, !PT ;  /* 0x0000000306077812 */ /* 0x000fe400078ef80b */
[----:B------:R-:W-:Y:S02]  /*01a0*/  SGXT.U32 R6, R8, 0x5 ;  /* 0x000000050806781a */ /* 0x000fe40000000000 */
[----:B------:R-:W-:-:S02]  /*01b0*/  LOP3.LUT R0, R0, R5, RZ, 0xfc, !PT ;  /* 0x0000000500007212 */ /* 0x000fc400078efcff */
[----:B------:R-:W-:Y:S01]  /*01c0*/  ISETP.GE.AND P0, PT, R7, 0x4, PT ;  /* 0x000000040700780c */ /* 0x000fe20003f06270 */
[----:B------:R-:W-:Y:S01]  /*01d0*/  IMAD.IADD R6, R9, 0x1, R6 ;  /* 0x0000000109067824 */ /* 0x000fe200078e0206 */
[----:B-1----:R-:W-:Y:S02]  /*01e0*/  LOP3.LUT R2, R11, 0x7f, RZ, 0xc0, !PT ;  /* 0x0000007f0b027812 */ /* 0x002fe400078ec0ff */
[----:B------:R-:W-:Y:S01]  /*01f0*/  ISETP.LT.AND P0, PT, R0, 0x40, !P0 ;  /* 0x000000400000780c */ /* 0x000fe20004701270 */
[----:B---3--:R-:W-:Y:S02]  /*0200*/  UPRMT UR4, UR5, 0x654, UR4 ;  /* 0x0000065405047896 */ /* 0x008fe40008000004 */
[----:B------:R-:W-:-:S04]  /*0210*/  IMAD.IADD R2, R5, 0x1, R2 ;  /* 0x0000000105027824 */ /* 0x000fc800078e0202 */
[----:B------:R-:W-:Y:S02]  /*0220*/  LEA R3, R6, UR4, 0x2 ;  /* 0x0000000406037c11 */ /* 0x000fe4000f8e10ff */
[----:B------:R-:W-:-:S03]  /*0230*/  LEA R5, R2, UR4, 0x2 ;  /* 0x0000000402057c11 */ /* 0x000fc6000f8e10ff */
[----:B--2---:R1:W-:Y:S01]  /*0240*/  STS [R3], R4 ;  /* 0x0000000403007388 */ /* 0x0043e20000000800 */
[----:B------:R-:W-:Y:S06]  /*0250*/  BAR.SYNC.DEFER_BLOCKING 0x0 ;  /* 0x0000000000007b1d */ /* 0x000fec0000010000 */
[----:B-1----:R-:W-:Y:S05]  /*0260*/  @!P0 EXIT ;  /* 0x000000000000894d */ /* 0x002fea0003800000 */
[----:B------:R-:W0:Y:S01]  /*0270*/  LDS R5, [R5] ;  /* 0x0000000005057984 */ /* 0x000e220000000800 */
[----:B------:R-:W1:Y:S01]  /*0280*/  LDC.64 R2, c[0x0][0x218] ;  /* 0x00008600ff027b82 */ /* 0x000e620000000a00 */
[----:B------:R-:W-:-:S04]  /*0290*/  IMAD R7, R0, 0x4, R7 ;  /* 0x0000000400077824 */ /* 0x000fc800078e0207 */
[----:B-1----:R-:W-:-:S05]  /*02a0*/  IMAD.WIDE R2, R7, 0x4, R2 ;  /* 0x0000000407027825 */ /* 0x002fca00078e0202 */
[----:B0-----:R-:W-:Y:S01]  /*02b0*/  STG.E desc[UR6][R2.64], R5 ;  /* 0x0000000502007986 */ /* 0x001fe2000c101906 */
[----:B------:R-:W-:Y:S05]  /*02c0*/  EXIT ;  /* 0x000000000000794d */ /* 0x000fea0003800000 */
.L_x_0:
[----:B------:R-:W-:-:S00]  /*02d0*/  BRA `(.L_x_0) ;  /* 0xfffffffc00fc7947 */ /* 0x000fc0000383ffff */
[----:B------:R-:W-:-:S00]  /*02e0*/  NOP ;  /* 0x0000000000007918 */ /* 0x000fc00000000000 */
        /* <DEDUP_REMOVED lines=9> */
.L_x_1:


//--------------------- .nv.shared.triton_poi_fused_clone_0 --------------------------
	.section	.nv.shared.triton_poi_fused_clone_0,"aw",@nobits
	.sectionflags	@""
	.align	16
	.zero		1024


//--------------------- .nv.constant0.triton_poi_fused_clone_0 --------------------------
	.section	.nv.constant0.triton_poi_fused_clone_0,"a",@progbits
	.sectionflags	@""
	.align	4
.nv.constant0.triton_poi_fused_clone_0:
	.zero		552
